//
// Generated by NVIDIA NVVM Compiler
//
// Compiler Build ID: CL-36424714
// Cuda compilation tools, release 13.0, V13.0.88
// Based on NVVM 20.0.0
//

.version 9.0
.target sm_100
.address_size 64

	// .globl	_Z7kernel1PfS_
// _ZZ7kernel2PfS_E3tmp has been demoted

.visible .entry _Z7kernel1PfS_(
	.param .u64 .ptr .align 1 _Z7kernel1PfS__param_0,
	.param .u64 .ptr .align 1 _Z7kernel1PfS__param_1
)
{
	.reg .pred 	%p<12>;
	.reg .b32 	%r<21>;
	.reg .b32 	%f<13>;
	.reg .b64 	%rd<20>;
	.reg .b64 	%fd<3>;

	ld.param.u64 	%rd1, [_Z7kernel1PfS__param_0];
	ld.param.u64 	%rd2, [_Z7kernel1PfS__param_1];
	mov.u32 	%r4, %ctaid.y;
	mov.u32 	%r5, %ntid.y;
	mov.u32 	%r6, %tid.y;
	mad.lo.s32 	%r1, %r4, %r5, %r6;
	mov.u32 	%r7, %ctaid.x;
	mov.u32 	%r8, %ntid.x;
	mov.u32 	%r9, %tid.x;
	mad.lo.s32 	%r2, %r7, %r8, %r9;
	mov.u32 	%r10, %ctaid.z;
	mov.u32 	%r11, %ntid.z;
	mov.u32 	%r12, %tid.z;
	mad.lo.s32 	%r3, %r10, %r11, %r12;
	setp.eq.s32 	%p1, %r1, 0;
	setp.lt.s32 	%p2, %r2, 1;
	setp.eq.s32 	%p3, %r3, 0;
	or.pred  	%p4, %p1, %p3;
	or.pred  	%p5, %p4, %p2;
	setp.gt.u32 	%p6, %r1, 254;
	or.pred  	%p7, %p6, %p5;
	setp.gt.u32 	%p8, %r2, 254;
	or.pred  	%p9, %p8, %p7;
	setp.gt.u32 	%p10, %r3, 254;
	or.pred  	%p11, %p10, %p9;
	@%p11 bra 	$L__BB0_2;
	cvta.to.global.u64 	%rd3, %rd1;
	cvta.to.global.u64 	%rd4, %rd2;
	add.s32 	%r13, %r1, -1;
	mul.wide.u32 	%rd5, %r13, 65536;
	shl.b32 	%r14, %r2, 8;
	add.s32 	%r15, %r14, %r3;
	cvt.u64.u32 	%rd6, %r15;
	add.s64 	%rd7, %rd5, %rd6;
	shl.b64 	%rd8, %rd7, 2;
	add.s64 	%rd9, %rd3, %rd8;
	ld.global.f32 	%f1, [%rd9];
	shl.b32 	%r16, %r1, 16;
	add.s32 	%r17, %r3, %r16;
	add.s32 	%r18, %r17, %r14;
	mul.wide.u32 	%rd10, %r18, 4;
	add.s64 	%rd11, %rd3, %rd10;
	ld.global.f32 	%f2, [%rd11+262144];
	add.f32 	%f3, %f1, %f2;
	add.s32 	%r19, %r2, -1;
	mul.wide.u32 	%rd12, %r19, 256;
	cvt.u64.u32 	%rd13, %r17;
	add.s64 	%rd14, %rd12, %rd13;
	shl.b64 	%rd15, %rd14, 2;
	add.s64 	%rd16, %rd3, %rd15;
	ld.global.f32 	%f4, [%rd16];
	add.f32 	%f5, %f3, %f4;
	ld.global.f32 	%f6, [%rd11+1024];
	add.f32 	%f7, %f5, %f6;
	add.s32 	%r20, %r15, %r16;
	mul.wide.u32 	%rd17, %r20, 4;
	add.s64 	%rd18, %rd3, %rd17;
	ld.global.f32 	%f8, [%rd18+-4];
	add.f32 	%f9, %f7, %f8;
	ld.global.f32 	%f10, [%rd18+4];
	add.f32 	%f11, %f9, %f10;
	cvt.f64.f32 	%fd1, %f11;
	mul.f64 	%fd2, %fd1, 0d3FE999999999999A;
	cvt.rn.f32.f64 	%f12, %fd2;
	add.s64 	%rd19, %rd4, %rd17;
	st.global.f32 	[%rd19], %f12;
$L__BB0_2:
	ret;

}
	// .globl	_Z7kernel2PfS_
.visible .entry _Z7kernel2PfS_(
	.param .u64 .ptr .align 1 _Z7kernel2PfS__param_0,
	.param .u64 .ptr .align 1 _Z7kernel2PfS__param_1
)
{
	.reg .pred 	%p<12>;
	.reg .b32 	%r<29>;
	.reg .b32 	%f<20>;
	.reg .b64 	%rd<28>;
	.reg .b64 	%fd<3>;
	// demoted variable
	.shared .align 4 .b8 _ZZ7kernel2PfS_E3tmp[8160];
	ld.param.u64 	%rd1, [_Z7kernel2PfS__param_0];
	ld.param.u64 	%rd2, [_Z7kernel2PfS__param_1];
	mov.u32 	%r1, %ctaid.y;
	mov.u32 	%r2, %ctaid.x;
	mov.u32 	%r7, %ctaid.z;
	mov.u32 	%r3, %tid.y;
	mov.u32 	%r4, %tid.x;
	mov.u32 	%r5, %tid.z;
	shl.b32 	%r8, %r1, 3;
	add.s32 	%r9, %r8, %r3;
	shl.b32 	%r10, %r2, 5;
	add.s32 	%r11, %r10, %r4;
	shl.b32 	%r6, %r7, 2;
	add.s32 	%r13, %r6, %r5;
	setp.eq.s32 	%p1, %r9, 0;
	setp.eq.s32 	%p2, %r11, 0;
	or.pred  	%p3, %p1, %p2;
	setp.eq.s32 	%p4, %r13, 0;
	or.pred  	%p5, %p3, %p4;
	setp.gt.u32 	%p6, %r9, 254;
	or.pred  	%p7, %p6, %p5;
	setp.gt.u32 	%p8, %r11, 254;
	or.pred  	%p9, %p7, %p8;
	setp.gt.u32 	%p10, %r13, 254;
	or.pred  	%p11, %p9, %p10;
	@%p11 bra 	$L__BB1_2;
	cvta.to.global.u64 	%rd3, %rd1;
	cvta.to.global.u64 	%rd4, %rd2;
	shl.b32 	%r15, %r1, 11;
	mul.wide.u32 	%rd5, %r15, 1024;
	shl.b32 	%r16, %r2, 15;
	cvt.u64.u32 	%rd6, %r16;
	add.s64 	%rd7, %rd5, %rd6;
	add.s64 	%rd8, %rd3, %rd7;
	mul.wide.u32 	%rd9, %r6, 4;
	add.s64 	%rd10, %rd8, %rd9;
	add.s64 	%rd11, %rd4, %rd7;
	shl.b32 	%r17, %r3, 16;
	shl.b32 	%r18, %r4, 8;
	or.b32  	%r19, %r18, %r5;
	add.s32 	%r20, %r19, %r17;
	mul.wide.u32 	%rd12, %r20, 4;
	add.s64 	%rd13, %rd10, %rd12;
	ld.global.f32 	%f1, [%rd13];
	mov.u32 	%r21, _ZZ7kernel2PfS_E3tmp;
	mad.lo.s32 	%r22, %r3, 816, %r21;
	mad.lo.s32 	%r23, %r4, 24, %r22;
	shl.b32 	%r24, %r5, 2;
	add.s32 	%r25, %r23, %r24;
	st.shared.f32 	[%r25+844], %f1;
	mul.wide.u32 	%rd14, %r3, 65536;
	cvt.u64.u32 	%rd15, %r19;
	add.s64 	%rd16, %rd14, %rd15;
	shl.b64 	%rd17, %rd16, 2;
	add.s64 	%rd18, %rd17, %rd10;
	ld.global.f32 	%f2, [%rd18+-262144];
	st.shared.f32 	[%r25+28], %f2;
	or.b32  	%r26, %r5, %r17;
	add.s32 	%r27, %r26, %r18;
	mul.wide.u32 	%rd19, %r27, 4;
	add.s64 	%rd20, %rd10, %rd19;
	ld.global.f32 	%f3, [%rd20+262144];
	st.shared.f32 	[%r25+1660], %f3;
	mul.wide.u32 	%rd21, %r4, 256;
	cvt.u64.u32 	%rd22, %r26;
	add.s64 	%rd23, %rd21, %rd22;
	shl.b64 	%rd24, %rd23, 2;
	add.s64 	%rd25, %rd24, %rd10;
	ld.global.f32 	%f4, [%rd25+-1024];
	st.shared.f32 	[%r25+820], %f4;
	ld.global.f32 	%f5, [%rd20+1024];
	st.shared.f32 	[%r25+868], %f5;
	ld.global.f32 	%f6, [%rd13+-4];
	st.shared.f32 	[%r25+840], %f6;
	ld.global.f32 	%f7, [%rd13+4];
	st.shared.f32 	[%r25+848], %f7;
	bar.sync 	0;
	ld.shared.f32 	%f8, [%r25+28];
	ld.shared.f32 	%f9, [%r25+1660];
	add.f32 	%f10, %f8, %f9;
	ld.shared.f32 	%f11, [%r25+820];
	add.f32 	%f12, %f10, %f11;
	ld.shared.f32 	%f13, [%r25+868];
	add.f32 	%f14, %f12, %f13;
	ld.shared.f32 	%f15, [%r25+840];
	add.f32 	%f16, %f14, %f15;
	ld.shared.f32 	%f17, [%r25+848];
	add.f32 	%f18, %f16, %f17;
	cvt.f64.f32 	%fd1, %f18;
	mul.f64 	%fd2, %fd1, 0d3FE999999999999A;
	cvt.rn.f32.f64 	%f19, %fd2;
	bar.sync 	0;
	add.s32 	%r28, %r6, %r20;
	mul.wide.u32 	%rd26, %r28, 4;
	add.s64 	%rd27, %rd11, %rd26;
	st.global.f32 	[%rd27], %f19;
$L__BB1_2:
	ret;

}


// ===== COMPILED SASS (sm_100) =====

	.target	sm_100

	.elftype	@"ET_EXEC"


//--------------------- .note.nv.tkinfo           --------------------------
	.section	.note.nv.tkinfo,"",@"SHT_NOTE"
	.sectionflags	@"SHF_NOTE_NV_TKINFO"
	.tkinfo
        /*0018*/ 	.word	0x00000002
        /*0030*/ 	.string	""
        /*0030*/ 	.string	"ptxas"
        /*0030*/ 	.string	"Cuda compilation tools, release 13.0, V13.0.88"
        /*0030*/ 	.string	"Build cuda_13.0.r13.0/compiler.36424714_0"
        /*0030*/ 	.string	"-arch sm_100 -m 64 "



//--------------------- .note.nv.cuinfo           --------------------------
	.section	.note.nv.cuinfo,"",@"SHT_NOTE"
	.sectionflags	@"SHF_NOTE_NV_CUINFO"
        /*0018*/ 	.short	0x0002
        /*001a*/ 	.short	0x0064
        /*001c*/ 	.short	0x0082
	.zero		2


//--------------------- .nv.info                  --------------------------
	.section	.nv.info,"",@"SHT_CUDA_INFO"
	.align	4


	//----- nvinfo : EIATTR_REGCOUNT
	.align		4
        /*0000*/ 	.byte	0x04, 0x2f
        /*0002*/ 	.short	(.L_1 - .L_0)
	.align		4
.L_0:
        /*0004*/ 	.word	index@(_Z7kernel1PfS_)
        /*0008*/ 	.word	0x00000014


	//----- nvinfo : EIATTR_FRAME_SIZE
	.align		4
.L_1:
        /*000c*/ 	.byte	0x04, 0x11
        /*000e*/ 	.short	(.L_3 - .L_2)
	.align		4
.L_2:
        /*0010*/ 	.word	index@(_Z7kernel1PfS_)
        /*0014*/ 	.word	0x00000000


	//----- nvinfo : EIATTR_REGCOUNT
	.align		4
.L_3:
        /*0018*/ 	.byte	0x04, 0x2f
        /*001a*/ 	.short	(.L_5 - .L_4)
	.align		4
.L_4:
        /*001c*/ 	.word	index@(_Z7kernel2PfS_)
        /*0020*/ 	.word	0x0000001b


	//----- nvinfo : EIATTR_FRAME_SIZE
	.align		4
.L_5:
        /*0024*/ 	.byte	0x04, 0x11
        /*0026*/ 	.short	(.L_7 - .L_6)
	.align		4
.L_6:
        /*0028*/ 	.word	index@(_Z7kernel2PfS_)
        /*002c*/ 	.word	0x00000000


	//----- nvinfo : EIATTR_MIN_STACK_SIZE
	.align		4
.L_7:
        /*0030*/ 	.byte	0x04, 0x12
        /*0032*/ 	.short	(.L_9 - .L_8)
	.align		4
.L_8:
        /*0034*/ 	.word	index@(_Z7kernel2PfS_)
        /*0038*/ 	.word	0x00000000


	//----- nvinfo : EIATTR_MIN_STACK_SIZE
	.align		4
.L_9:
        /*003c*/ 	.byte	0x04, 0x12
        /*003e*/ 	.short	(.L_11 - .L_10)
	.align		4
.L_10:
        /*0040*/ 	.word	index@(_Z7kernel1PfS_)
        /*0044*/ 	.word	0x00000000
.L_11:


//--------------------- .nv.compat                --------------------------
	.section	.nv.compat,"",@"SHT_CUDA_COMPAT_INFO"
	.align	4
        /*0000*/ 	.byte	0x02, 0x09, 0x00, 0x00, 0x02, 0x02, 0x01, 0x00, 0x02, 0x05, 0x05, 0x00, 0x03, 0x07, 0x01, 0x01
        /*0010*/ 	.byte	0x02, 0x03, 0x00, 0x00, 0x02, 0x06, 0x01, 0x00, 0x04, 0x0b, 0x08, 0x00, 0x01, 0x00, 0x00, 0x00
        /*0020*/ 	.byte	0x00, 0x00, 0x00, 0x00


//--------------------- .nv.info._Z7kernel2PfS_   --------------------------
	.section	.nv.info._Z7kernel2PfS_,"",@"SHT_CUDA_INFO"
	.sectionflags	@""
	.align	4


	//----- nvinfo : EIATTR_CUDA_API_VERSION
	.align		4
        /*0000*/ 	.byte	0x04, 0x37
        /*0002*/ 	.short	(.L_13 - .L_12)
.L_12:
        /*0004*/ 	.word	0x00000082


	//----- nvinfo : EIATTR_KPARAM_INFO
	.align		4
.L_13:
        /*0008*/ 	.byte	0x04, 0x17
        /*000a*/ 	.short	(.L_15 - .L_14)
.L_14:
        /*000c*/ 	.word	0x00000000
        /*0010*/ 	.short	0x0001
        /*0012*/ 	.short	0x0008
        /*0014*/ 	.byte	0x00, 0xf5, 0x21, 0x00


	//----- nvinfo : EIATTR_KPARAM_INFO
	.align		4
.L_15:
        /*0018*/ 	.byte	0x04, 0x17
        /*001a*/ 	.short	(.L_17 - .L_16)
.L_16:
        /*001c*/ 	.word	0x00000000
        /*0020*/ 	.short	0x0000
        /*0022*/ 	.short	0x0000
        /*0024*/ 	.byte	0x00, 0xf5, 0x21, 0x00


	//----- nvinfo : EIATTR_SPARSE_MMA_MASK
	.align		4
.L_17:
        /*0028*/ 	.byte	0x03, 0x50
        /*002a*/ 	.short	0x0000


	//----- nvinfo : EIATTR_MAXREG_COUNT
	.align		4
        /*002c*/ 	.byte	0x03, 0x1b
        /*002e*/ 	.short	0x00ff


	//----- nvinfo : EIATTR_NUM_BARRIERS
	.align		4
        /*0030*/ 	.byte	0x02, 0x4c
        /*0032*/ 	.byte	0x01
	.zero		1


	//----- nvinfo : EIATTR_MERCURY_ISA_VERSION
	.align		4
        /*0034*/ 	.byte	0x03, 0x5f
        /*0036*/ 	.short	0x0101


	//----- nvinfo : EIATTR_VRC_CTA_INIT_COUNT
	.align		4
        /*0038*/ 	.byte	0x02, 0x4a
	.zero		1
	.zero		1


	//----- nvinfo : EIATTR_EXIT_INSTR_OFFSETS
	.align		4
        /*003c*/ 	.byte	0x04, 0x1c
        /*003e*/ 	.short	(.L_19 - .L_18)


	//   ....[0]....
.L_18:
        /*0040*/ 	.word	0x00000110


	//   ....[1]....
        /*0044*/ 	.word	0x00000570


	//----- nvinfo : EIATTR_CBANK_PARAM_SIZE
	.align		4
.L_19:
        /*0048*/ 	.byte	0x03, 0x19
        /*004a*/ 	.short	0x0010


	//----- nvinfo : EIATTR_PARAM_CBANK
	.align		4
        /*004c*/ 	.byte	0x04, 0x0a
        /*004e*/ 	.short	(.L_21 - .L_20)
	.align		4
.L_20:
        /*0050*/ 	.word	index@(.nv.constant0._Z7kernel2PfS_)
        /*0054*/ 	.short	0x0380
        /*0056*/ 	.short	0x0010


	//----- nvinfo : EIATTR_SW_WAR
	.align		4
.L_21:
        /*0058*/ 	.byte	0x04, 0x36
        /*005a*/ 	.short	(.L_23 - .L_22)
.L_22:
        /*005c*/ 	.word	0x00000008
.L_23:


//--------------------- .nv.info._Z7kernel1PfS_   --------------------------
	.section	.nv.info._Z7kernel1PfS_,"",@"SHT_CUDA_INFO"
	.sectionflags	@""
	.align	4


	//----- nvinfo : EIATTR_CUDA_API_VERSION
	.align		4
        /*0000*/ 	.byte	0x04, 0x37
        /*0002*/ 	.short	(.L_25 - .L_24)
.L_24:
        /*0004*/ 	.word	0x00000082


	//----- nvinfo : EIATTR_KPARAM_INFO
	.align		4
.L_25:
        /*0008*/ 	.byte	0x04, 0x17
        /*000a*/ 	.short	(.L_27 - .L_26)
.L_26:
        /*000c*/ 	.word	0x00000000
        /*0010*/ 	.short	0x0001
        /*0012*/ 	.short	0x0008
        /*0014*/ 	.byte	0x00, 0xf5, 0x21, 0x00


	//----- nvinfo : EIATTR_KPARAM_INFO
	.align		4
.L_27:
        /*0018*/ 	.byte	0x04, 0x17
        /*001a*/ 	.short	(.L_29 - .L_28)
.L_28:
        /*001c*/ 	.word	0x00000000
        /*0020*/ 	.short	0x0000
        /*0022*/ 	.short	0x0000
        /*0024*/ 	.byte	0x00, 0xf5, 0x21, 0x00


	//----- nvinfo : EIATTR_SPARSE_MMA_MASK
	.align		4
.L_29:
        /*0028*/ 	.byte	0x03, 0x50
        /*002a*/ 	.short	0x0000


	//----- nvinfo : EIATTR_MAXREG_COUNT
	.align		4
        /*002c*/ 	.byte	0x03, 0x1b
        /*002e*/ 	.short	0x00ff


	//----- nvinfo : EIATTR_MERCURY_ISA_VERSION
	.align		4
        /*0030*/ 	.byte	0x03, 0x5f
        /*0032*/ 	.short	0x0101


	//----- nvinfo : EIATTR_VRC_CTA_INIT_COUNT
	.align		4
        /*0034*/ 	.byte	0x02, 0x4a
	.zero		1
	.zero		1


	//----- nvinfo : EIATTR_EXIT_INSTR_OFFSETS
	.align		4
        /*0038*/ 	.byte	0x04, 0x1c
        /*003a*/ 	.short	(.L_31 - .L_30)


	//   ....[0]....
.L_30:
        /*003c*/ 	.word	0x00000130


	//   ....[1]....
        /*0040*/ 	.word	0x000003a0


	//----- nvinfo : EIATTR_CBANK_PARAM_SIZE
	.align		4
.L_31:
        /*0044*/ 	.byte	0x03, 0x19
        /*0046*/ 	.short	0x0010


	//----- nvinfo : EIATTR_PARAM_CBANK
	.align		4
        /*0048*/ 	.byte	0x04, 0x0a
        /*004a*/ 	.short	(.L_33 - .L_32)
	.align		4
.L_32:
        /*004c*/ 	.word	index@(.nv.constant0._Z7kernel1PfS_)
        /*0050*/ 	.short	0x0380
        /*0052*/ 	.short	0x0010


	//----- nvinfo : EIATTR_SW_WAR
	.align		4
.L_33:
        /*0054*/ 	.byte	0x04, 0x36
        /*0056*/ 	.short	(.L_35 - .L_34)
.L_34:
        /*0058*/ 	.word	0x00000008
.L_35:


//--------------------- .nv.callgraph             --------------------------
	.section	.nv.callgraph,"",@"SHT_CUDA_CALLGRAPH"
	.align	4
	.sectionentsize	8
	.align		4
        /*0000*/ 	.word	0x00000000
	.align		4
        /*0004*/ 	.word	0xffffffff
	.align		4
        /*0008*/ 	.word	0x00000000
	.align		4
        /*000c*/ 	.word	0xfffffffe
	.align		4
        /*0010*/ 	.word	0x00000000
	.align		4
        /*0014*/ 	.word	0xfffffffd
	.align		4
        /*0018*/ 	.word	0x00000000
	.align		4
        /*001c*/ 	.word	0xfffffffc


//--------------------- .text._Z7kernel2PfS_      --------------------------
	.section	.text._Z7kernel2PfS_,"ax",@progbits
	.align	128
        .global         _Z7kernel2PfS_
        .type           _Z7kernel2PfS_,@function
        .size           _Z7kernel2PfS_,(.L_x_2 - _Z7kernel2PfS_)
        .other          _Z7kernel2PfS_,@"STO_CUDA_ENTRY STV_DEFAULT"
_Z7kernel2PfS_:
.text._Z7kernel2PfS_:
[----:B------:R-:W-:Y:S01]  /*0000*/  LDC R1, c[0x0][0x37c] ;  /* 0x0000df00ff017b82 */ /* 0x000fe20000000800 */
[----:B------:R-:W0:Y:S01]  /*0010*/  S2R R3, SR_CTAID.X ;  /* 0x0000000000037919 */ /* 0x000e220000002500 */
[----:B------:R-:W0:Y:S01]  /*0020*/  S2R R4, SR_TID.X ;  /* 0x0000000000047919 */ /* 0x000e220000002100 */
[----:B------:R-:W1:Y:S01]  /*0030*/  S2R R6, SR_CTAID.Y ;  /* 0x0000000000067919 */ /* 0x000e620000002600 */
[----:B------:R-:W1:Y:S01]  /*0040*/  S2R R5, SR_TID.Y ;  /* 0x0000000000057919 */ /* 0x000e620000002200 */
[----:B------:R-:W2:Y:S01]  /*0050*/  S2R R0, SR_CTAID.Z ;  /* 0x0000000000007919 */ /* 0x000ea20000002700 */
[----:B------:R-:W3:Y:S01]  /*0060*/  S2R R7, SR_TID.Z ;  /* 0x0000000000077919 */ /* 0x000ee20000002300 */
[----:B0-----:R-:W-:-:S05]  /*0070*/  IMAD R8, R3, 0x20, R4 ;  /* 0x0000002003087824 */ /* 0x001fca00078e0204 */
[----:B------:R-:W-:Y:S01]  /*0080*/  ISETP.NE.AND P0, PT, R8, RZ, PT ;  /* 0x000000ff0800720c */ /* 0x000fe20003f05270 */
[----:B-1----:R-:W-:Y:S01]  /*0090*/  IMAD R2, R6, 0x8, R5 ;  /* 0x0000000806027824 */ /* 0x002fe200078e0205 */
[----:B--2---:R-:W-:-:S04]  /*00a0*/  SHF.L.U32 R0, R0, 0x2, RZ ;  /* 0x0000000200007819 */ /* 0x004fc800000006ff */
[----:B------:R-:W-:Y:S02]  /*00b0*/  ISETP.EQ.OR P0, PT, R2, RZ, !P0 ;  /* 0x000000ff0200720c */ /* 0x000fe40004702670 */
[----:B---3--:R-:W-:-:S04]  /*00c0*/  IADD3 R9, PT, PT, R0, R7, RZ ;  /* 0x0000000700097210 */ /* 0x008fc80007ffe0ff */
[----:B------:R-:W-:-:S04]  /*00d0*/  ISETP.EQ.OR P0, PT, R9, RZ, P0 ;  /* 0x000000ff0900720c */ /* 0x000fc80000702670 */
[----:B------:R-:W-:-:S04]  /*00e0*/  ISETP.GT.U32.OR P0, PT, R2, 0xfe, P0 ;  /* 0x000000fe0200780c */ /* 0x000fc80000704470 */
[----:B------:R-:W-:-:S04]  /*00f0*/  ISETP.GT.U32.OR P0, PT, R8, 0xfe, P0 ;  /* 0x000000fe0800780c */ /* 0x000fc80000704470 */
[----:B------:R-:W-:-:S13]  /*0100*/  ISETP.GT.U32.OR P0, PT, R9, 0xfe, P0 ;  /* 0x000000fe0900780c */ /* 0x000fda0000704470 */
[----:B------:R-:W-:Y:S05]  /*0110*/  @P0 EXIT ;  /* 0x000000000000094d */ /* 0x000fea0003800000 */
[----:B------:R-:W0:Y:S01]  /*0120*/  LDC.64 R12, c[0x0][0x380] ;  /* 0x0000e000ff0c7b82 */ /* 0x000e220000000a00 */
[----:B------:R-:W-:Y:S01]  /*0130*/  IMAD.SHL.U32 R2, R3, 0x8000, RZ ;  /* 0x0000800003027824 */ /* 0x000fe200078e00ff */
[----:B------:R-:W-:Y:S01]  /*0140*/  SHF.L.U32 R9, R6, 0xb, RZ ;  /* 0x0000000b06097819 */ /* 0x000fe200000006ff */
[----:B------:R-:W-:Y:S01]  /*0150*/  IMAD.MOV.U32 R3, RZ, RZ, RZ ;  /* 0x000000ffff037224 */ /* 0x000fe200078e00ff */
[----:B------:R-:W-:Y:S01]  /*0160*/  SHF.L.U32 R11, R4, 0x8, RZ ;  /* 0x00000008040b7819 */ /* 0x000fe200000006ff */
[----:B------:R-:W-:Y:S01]  /*0170*/  IMAD.U32 R6, R5, 0x10000, RZ ;  /* 0x0001000005067824 */ /* 0x000fe200078e00ff */
[----:B------:R-:W1:Y:S01]  /*0180*/  LDCU.64 UR4, c[0x0][0x358] ;  /* 0x00006b00ff0477ac */ /* 0x000e620008000a00 */
[----:B------:R-:W-:Y:S01]  /*0190*/  IMAD.WIDE.U32 R2, R9, 0x400, R2 ;  /* 0x0000040009027825 */ /* 0x000fe200078e0002 */
[----:B------:R-:W-:-:S03]  /*01a0*/  LOP3.LUT R14, R11, R7, RZ, 0xfc, !PT ;  /* 0x000000070b0e7212 */ /* 0x000fc600078efcff */
[----:B------:R-:W-:Y:S02]  /*01b0*/  IMAD.MOV.U32 R15, RZ, RZ, RZ ;  /* 0x000000ffff0f7224 */ /* 0x000fe400078e00ff */
[----:B------:R-:W-:Y:S01]  /*01c0*/  IMAD.WIDE.U32 R16, R5, 0x10000, R14 ;  /* 0x0001000005107825 */ /* 0x000fe200078e000e */
[----:B------:R-:W-:Y:S02]  /*01d0*/  IADD3 R15, PT, PT, R6, R14, RZ ;  /* 0x0000000e060f7210 */ /* 0x000fe40007ffe0ff */
[----:B0-----:R-:W-:Y:S02]  /*01e0*/  IADD3 R8, P0, PT, R2, R12, RZ ;  /* 0x0000000c02087210 */ /* 0x001fe40007f1e0ff */
[----:B------:R-:W-:Y:S02]  /*01f0*/  LOP3.LUT R12, R7, R6, RZ, 0xfc, !PT ;  /* 0x00000006070c7212 */ /* 0x000fe400078efcff */
[----:B------:R-:W-:Y:S01]  /*0200*/  IADD3.X R9, PT, PT, R3, R13, RZ, P0, !PT ;  /* 0x0000000d03097210 */ /* 0x000fe200007fe4ff */
[----:B------:R-:W-:-:S02]  /*0210*/  HFMA2 R13, -RZ, RZ, 0, 0 ;  /* 0x00000000ff0d7431 */ /* 0x000fc400000001ff */
[----:B------:R-:W-:Y:S02]  /*0220*/  IMAD.IADD R21, R11, 0x1, R12 ;  /* 0x000000010b157824 */ /* 0x000fe400078e020c */
[----:B------:R-:W-:-:S03]  /*0230*/  IMAD.WIDE.U32 R8, R0, 0x4, R8 ;  /* 0x0000000400087825 */ /* 0x000fc600078e0008 */
[----:B------:R-:W-:Y:S01]  /*0240*/  LEA R10, P0, R16, R8, 0x2 ;  /* 0x00000008100a7211 */ /* 0x000fe200078010ff */
[----:B------:R-:W-:-:S03]  /*0250*/  IMAD.WIDE.U32 R18, R4, 0x100, R12 ;  /* 0x0000010004127825 */ /* 0x000fc600078e000c */
[----:B------:R-:W-:Y:S01]  /*0260*/  LEA.HI.X R11, R16, R9, R17, 0x2, P0 ;  /* 0x00000009100b7211 */ /* 0x000fe200000f1411 */
[----:B------:R-:W-:Y:S01]  /*0270*/  IMAD.WIDE.U32 R16, R21, 0x4, R8 ;  /* 0x0000000415107825 */ /* 0x000fe200078e0008 */
[----:B------:R-:W-:-:S03]  /*0280*/  LEA R12, P1, R18, R8, 0x2 ;  /* 0x00000008120c7211 */ /* 0x000fc600078210ff */
[----:B-1----:R-:W2:Y:S01]  /*0290*/  LDG.E R10, desc[UR4][R10.64+-0x40000] ;  /* 0xfc0000040a0a7981 */ /* 0x002ea2000c1e1900 */
[----:B------:R-:W-:Y:S01]  /*02a0*/  LEA.HI.X R13, R18, R9, R19, 0x2, P1 ;  /* 0x00000009120d7211 */ /* 0x000fe200008f1413 */
[----:B------:R-:W-:Y:S02]  /*02b0*/  IMAD.WIDE.U32 R8, R15, 0x4, R8 ;  /* 0x000000040f087825 */ /* 0x000fe400078e0008 */
[----:B------:R-:W3:Y:S04]  /*02c0*/  LDG.E R18, desc[UR4][R16.64+0x40000] ;  /* 0x0400000410127981 */ /* 0x000ee8000c1e1900 */
[----:B------:R-:W4:Y:S04]  /*02d0*/  LDG.E R12, desc[UR4][R12.64+-0x400] ;  /* 0xfffc00040c0c7981 */ /* 0x000f28000c1e1900 */
[----:B------:R-:W5:Y:S04]  /*02e0*/  LDG.E R20, desc[UR4][R16.64+0x400] ;  /* 0x0004000410147981 */ /* 0x000f68000c1e1900 */
[----:B------:R-:W5:Y:S04]  /*02f0*/  LDG.E R6, desc[UR4][R8.64] ;  /* 0x0000000408067981 */ /* 0x000f68000c1e1900 */
[----:B------:R-:W5:Y:S04]  /*0300*/  LDG.E R22, desc[UR4][R8.64+-0x4] ;  /* 0xfffffc0408167981 */ /* 0x000f68000c1e1900 */
[----:B------:R-:W5:Y:S01]  /*0310*/  LDG.E R24, desc[UR4][R8.64+0x4] ;  /* 0x0000040408187981 */ /* 0x000f62000c1e1900 */
[----:B------:R-:W0:Y:S01]  /*0320*/  S2R R19, SR_CgaCtaId ;  /* 0x0000000000137919 */ /* 0x000e220000008800 */
[----:B------:R-:W-:-:S04]  /*0330*/  MOV R14, 0x400 ;  /* 0x00000400000e7802 */ /* 0x000fc80000000f00 */
[----:B0-----:R-:W-:-:S05]  /*0340*/  LEA R14, R19, R14, 0x18 ;  /* 0x0000000e130e7211 */ /* 0x001fca00078ec0ff */
[----:B------:R-:W-:-:S04]  /*0350*/  IMAD R5, R5, 0x330, R14 ;  /* 0x0000033005057824 */ /* 0x000fc800078e020e */
[----:B------:R-:W-:-:S04]  /*0360*/  IMAD R4, R4, 0x18, R5 ;  /* 0x0000001804047824 */ /* 0x000fc800078e0205 */
[----:B------:R-:W-:Y:S01]  /*0370*/  IMAD R7, R7, 0x4, R4 ;  /* 0x0000000407077824 */ /* 0x000fe200078e0204 */
[----:B------:R-:W-:Y:S01]  /*0380*/  UMOV UR6, 0x9999999a ;  /* 0x9999999a00067882 */ /* 0x000fe20000000000 */
[----:B------:R-:W-:Y:S01]  /*0390*/  UMOV UR7, 0x3fe99999 ;  /* 0x3fe9999900077882 */ /* 0x000fe20000000000 */
[----:B------:R-:W-:Y:S02]  /*03a0*/  IMAD.IADD R15, R0, 0x1, R15 ;  /* 0x00000001000f7824 */ /* 0x000fe400078e020f */
[----:B--2---:R-:W-:Y:S04]  /*03b0*/  STS [R7+0x1c], R10 ;  /* 0x00001c0a07007388 */ /* 0x004fe80000000800 */
[----:B---3--:R-:W-:Y:S04]  /*03c0*/  STS [R7+0x67c], R18 ;  /* 0x00067c1207007388 */ /* 0x008fe80000000800 */
[----:B----4-:R-:W-:Y:S04]  /*03d0*/  STS [R7+0x334], R12 ;  /* 0x0003340c07007388 */ /* 0x010fe80000000800 */
[----:B-----5:R-:W-:Y:S04]  /*03e0*/  STS [R7+0x364], R20 ;  /* 0x0003641407007388 */ /* 0x020fe80000000800 */
[----:B------:R-:W-:Y:S04]  /*03f0*/  STS [R7+0x34c], R6 ;  /* 0x00034c0607007388 */ /* 0x000fe80000000800 */
[----:B------:R-:W-:Y:S04]  /*0400*/  STS [R7+0x348], R22 ;  /* 0x0003481607007388 */ /* 0x000fe80000000800 */
[----:B------:R-:W-:Y:S01]  /*0410*/  STS [R7+0x350], R24 ;  /* 0x0003501807007388 */ /* 0x000fe20000000800 */
[----:B------:R-:W-:Y:S06]  /*0420*/  BAR.SYNC.DEFER_BLOCKING 0x0 ;  /* 0x0000000000007b1d */ /* 0x000fec0000010000 */
[----:B------:R-:W-:Y:S04]  /*0430*/  LDS R4, [R7+0x1c] ;  /* 0x00001c0007047984 */ /* 0x000fe80000000800 */
[----:B------:R-:W0:Y:S04]  /*0440*/  LDS R5, [R7+0x67c] ;  /* 0x00067c0007057984 */ /* 0x000e280000000800 */
[----:B------:R-:W1:Y:S04]  /*0450*/  LDS R9, [R7+0x334] ;  /* 0x0003340007097984 */ /* 0x000e680000000800 */
[----:B------:R-:W2:Y:S04]  /*0460*/  LDS R11, [R7+0x364] ;  /* 0x00036400070b7984 */ /* 0x000ea80000000800 */
[----:B------:R-:W3:Y:S04]  /*0470*/  LDS R13, [R7+0x348] ;  /* 0x00034800070d7984 */ /* 0x000ee80000000800 */
[----:B------:R-:W4:Y:S01]  /*0480*/  LDS R17, [R7+0x350] ;  /* 0x0003500007117984 */ /* 0x000f220000000800 */
[----:B0-----:R-:W-:-:S04]  /*0490*/  FADD R4, R4, R5 ;  /* 0x0000000504047221 */ /* 0x001fc80000000000 */
[----:B-1----:R-:W-:Y:S02]  /*04a0*/  FADD R4, R4, R9 ;  /* 0x0000000904047221 */ /* 0x002fe40000000000 */
[----:B------:R-:W0:Y:S02]  /*04b0*/  LDC.64 R8, c[0x0][0x388] ;  /* 0x0000e200ff087b82 */ /* 0x000e240000000a00 */
[----:B--2---:R-:W-:-:S04]  /*04c0*/  FADD R4, R4, R11 ;  /* 0x0000000b04047221 */ /* 0x004fc80000000000 */
[----:B---3--:R-:W-:-:S04]  /*04d0*/  FADD R4, R4, R13 ;  /* 0x0000000d04047221 */ /* 0x008fc80000000000 */
[----:B----4-:R-:W-:-:S04]  /*04e0*/  FADD R17, R4, R17 ;  /* 0x0000001104117221 */ /* 0x010fc80000000000 */
[----:B------:R-:W1:Y:S02]  /*04f0*/  F2F.F64.F32 R4, R17 ;  /* 0x0000001100047310 */ /* 0x000e640000201800 */
[----:B-1----:R-:W-:Y:S01]  /*0500*/  DMUL R4, R4, UR6 ;  /* 0x0000000604047c28 */ /* 0x002fe20008000000 */
[----:B------:R-:W-:Y:S01]  /*0510*/  BAR.SYNC.DEFER_BLOCKING 0x0 ;  /* 0x0000000000007b1d */ /* 0x000fe20000010000 */
[----:B0-----:R-:W-:-:S08]  /*0520*/  IADD3 R2, P0, PT, R2, R8, RZ ;  /* 0x0000000802027210 */ /* 0x001fd00007f1e0ff */
[----:B------:R-:W0:Y:S01]  /*0530*/  F2F.F32.F64 R5, R4 ;  /* 0x0000000400057310 */ /* 0x000e220000301000 */
[----:B------:R-:W-:-:S03]  /*0540*/  IADD3.X R3, PT, PT, R3, R9, RZ, P0, !PT ;  /* 0x0000000903037210 */ /* 0x000fc600007fe4ff */
[----:B------:R-:W-:-:S05]  /*0550*/  IMAD.WIDE.U32 R2, R15, 0x4, R2 ;  /* 0x000000040f027825 */ /* 0x000fca00078e0002 */
[----:B0-----:R-:W-:Y:S01]  /*0560*/  STG.E desc[UR4][R2.64], R5 ;  /* 0x0000000502007986 */ /* 0x001fe2000c101904 */
[----:B------:R-:W-:Y:S05]  /*0570*/  EXIT ;  /* 0x000000000000794d */ /* 0x000fea0003800000 */
.L_x_0:
[----:B------:R-:W-:-:S00]  /*0580*/  BRA `(.L_x_0) ;  /* 0xfffffffc00fc7947 */ /* 0x000fc0000383ffff */
[----:B------:R-:W-:-:S00]  /*0590*/  NOP ;  /* 0x0000000000007918 */ /* 0x000fc00000000000 */
        /* <DEDUP_REMOVED lines=14> */
.L_x_2:


//--------------------- .text._Z7kernel1PfS_      --------------------------
	.section	.text._Z7kernel1PfS_,"ax",@progbits
	.align	128
        .global         _Z7kernel1PfS_
        .type           _Z7kernel1PfS_,@function
        .size           _Z7kernel1PfS_,(.L_x_3 - _Z7kernel1PfS_)
        .other          _Z7kernel1PfS_,@"STO_CUDA_ENTRY STV_DEFAULT"
_Z7kernel1PfS_:
.text._Z7kernel1PfS_:
[----:B------:R-:W-:Y:S01]  /*0000*/  LDC R1, c[0x0][0x37c] ;  /* 0x0000df00ff017b82 */ /* 0x000fe20000000800 */
[----:B------:R-:W0:Y:S07]  /*0010*/  S2R R3, SR_TID.Z ;  /* 0x0000000000037919 */ /* 0x000e2e0000002300 */
[----:B------:R-:W1:Y:S01]  /*0020*/  LDC R15, c[0x0][0x364] ;  /* 0x0000d900ff0f7b82 */ /* 0x000e620000000800 */
[----:B------:R-:W1:Y:S01]  /*0030*/  S2R R0, SR_TID.Y ;  /* 0x0000000000007919 */ /* 0x000e620000002200 */
[----:B------:R-:W2:Y:S06]  /*0040*/  S2R R2, SR_TID.X ;  /* 0x0000000000027919 */ /* 0x000eac0000002100 */
[----:B------:R-:W2:Y:S08]  /*0050*/  LDC R9, c[0x0][0x360] ;  /* 0x0000d800ff097b82 */ /* 0x000eb00000000800 */
[----:B------:R-:W0:Y:S08]  /*0060*/  S2UR UR6, SR_CTAID.Z ;  /* 0x00000000000679c3 */ /* 0x000e300000002700 */
[----:B------:R-:W0:Y:S08]  /*0070*/  LDC R8, c[0x0][0x368] ;  /* 0x0000da00ff087b82 */ /* 0x000e300000000800 */
[----:B------:R-:W1:Y:S08]  /*0080*/  S2UR UR4, SR_CTAID.Y ;  /* 0x00000000000479c3 */ /* 0x000e700000002600 */
[----:B------:R-:W2:Y:S01]  /*0090*/  S2UR UR5, SR_CTAID.X ;  /* 0x00000000000579c3 */ /* 0x000ea20000002500 */
[----:B0-----:R-:W-:-:S05]  /*00a0*/  IMAD R8, R8, UR6, R3 ;  /* 0x0000000608087c24 */ /* 0x001fca000f8e0203 */
[----:B------:R-:W-:Y:S01]  /*00b0*/  ISETP.NE.AND P0, PT, R8, RZ, PT ;  /* 0x000000ff0800720c */ /* 0x000fe20003f05270 */
[----:B-1----:R-:W-:-:S05]  /*00c0*/  IMAD R15, R15, UR4, R0 ;  /* 0x000000040f0f7c24 */ /* 0x002fca000f8e0200 */
[----:B------:R-:W-:Y:S01]  /*00d0*/  ISETP.EQ.OR P0, PT, R15, RZ, !P0 ;  /* 0x000000ff0f00720c */ /* 0x000fe20004702670 */
[----:B--2---:R-:W-:-:S05]  /*00e0*/  IMAD R9, R9, UR5, R2 ;  /* 0x0000000509097c24 */ /* 0x004fca000f8e0202 */
[----:B------:R-:W-:-:S04]  /*00f0*/  ISETP.LT.OR P0, PT, R9, 0x1, P0 ;  /* 0x000000010900780c */ /* 0x000fc80000701670 */
[----:B------:R-:W-:-:S04]  /*0100*/  ISETP.GT.U32.OR P0, PT, R15, 0xfe, P0 ;  /* 0x000000fe0f00780c */ /* 0x000fc80000704470 */
[----:B------:R-:W-:-:S04]  /*0110*/  ISETP.GT.U32.OR P0, PT, R9, 0xfe, P0 ;  /* 0x000000fe0900780c */ /* 0x000fc80000704470 */
[----:B------:R-:W-:-:S13]  /*0120*/  ISETP.GT.U32.OR P0, PT, R8, 0xfe, P0 ;  /* 0x000000fe0800780c */ /* 0x000fda0000704470 */
[----:B------:R-:W-:Y:S05]  /*0130*/  @P0 EXIT ;  /* 0x000000000000094d */ /* 0x000fea0003800000 */
[----:B------:R-:W0:Y:S01]  /*0140*/  LDC.64 R4, c[0x0][0x380] ;  /* 0x0000e000ff047b82 */ /* 0x000e220000000a00 */
[----:B------:R-:W1:Y:S01]  /*0150*/  LDCU.64 UR6, c[0x0][0x380] ;  /* 0x00007000ff0677ac */ /* 0x000e620008000a00 */
[----:B------:R-:W-:Y:S01]  /*0160*/  HFMA2 R3, -RZ, RZ, 0, 0 ;  /* 0x00000000ff037431 */ /* 0x000fe200000001ff */
[CC--:B------:R-:W-:Y:S01]  /*0170*/  LEA R2, R9.reuse, R8.reuse, 0x8 ;  /* 0x0000000809027211 */ /* 0x0c0fe200078e40ff */
[----:B------:R-:W-:Y:S01]  /*0180*/  VIADD R11, R9, 0xffffffff ;  /* 0xffffffff090b7836 */ /* 0x000fe20000000000 */
[C---:B------:R-:W-:Y:S01]  /*0190*/  IADD3 R7, PT, PT, R15.reuse, -0x1, RZ ;  /* 0xffffffff0f077810 */ /* 0x040fe20007ffe0ff */
[----:B------:R-:W2:Y:S01]  /*01a0*/  LDCU.64 UR4, c[0x0][0x358] ;  /* 0x00006b00ff0477ac */ /* 0x000ea20008000a00 */
[----:B------:R-:W-:-:S03]  /*01b0*/  LEA R8, R15, R8, 0x10 ;  /* 0x000000080f087211 */ /* 0x000fc600078e80ff */
[----:B------:R-:W-:-:S04]  /*01c0*/  IMAD.WIDE.U32 R6, R7, 0x10000, R2 ;  /* 0x0001000007067825 */ /* 0x000fc800078e0002 */
[--C-:B------:R-:W-:Y:S01]  /*01d0*/  IMAD R3, R9, 0x100, R8.reuse ;  /* 0x0000010009037824 */ /* 0x100fe200078e0208 */
[----:B------:R-:W-:Y:S02]  /*01e0*/  MOV R9, RZ ;  /* 0x000000ff00097202 */ /* 0x000fe40000000f00 */
[----:B-1----:R-:W-:Y:S01]  /*01f0*/  LEA R12, P0, R6, UR6, 0x2 ;  /* 0x00000006060c7c11 */ /* 0x002fe2000f8010ff */
[----:B------:R-:W-:-:S03]  /*0200*/  IMAD.WIDE.U32 R10, R11, 0x100, R8 ;  /* 0x000001000b0a7825 */ /* 0x000fc600078e0008 */
[----:B------:R-:W-:Y:S01]  /*0210*/  LEA.HI.X R13, R6, UR7, R7, 0x2, P0 ;  /* 0x00000007060d7c11 */ /* 0x000fe200080f1407 */
[----:B0-----:R-:W-:Y:S01]  /*0220*/  IMAD.WIDE.U32 R8, R3, 0x4, R4 ;  /* 0x0000000403087825 */ /* 0x001fe200078e0004 */
[----:B------:R-:W-:-:S03]  /*0230*/  LEA R6, P0, R10, UR6, 0x2 ;  /* 0x000000060a067c11 */ /* 0x000fc6000f8010ff */
[----:B--2---:R-:W2:Y:S01]  /*0240*/  LDG.E R12, desc[UR4][R12.64] ;  /* 0x000000040c0c7981 */ /* 0x004ea2000c1e1900 */
[----:B------:R-:W-:-:S03]  /*0250*/  LEA.HI.X R7, R10, UR7, R11, 0x2, P0 ;  /* 0x000000070a077c11 */ /* 0x000fc600080f140b */
[----:B------:R-:W2:Y:S01]  /*0260*/  LDG.E R3, desc[UR4][R8.64+0x40000] ;  /* 0x0400000408037981 */ /* 0x000ea2000c1e1900 */
[----:B------:R-:W-:-:S03]  /*0270*/  LEA R15, R15, R2, 0x10 ;  /* 0x000000020f0f7211 */ /* 0x000fc600078e80ff */
[----:B------:R-:W3:Y:S02]  /*0280*/  LDG.E R6, desc[UR4][R6.64] ;  /* 0x0000000406067981 */ /* 0x000ee4000c1e1900 */
[----:B------:R-:W-:Y:S02]  /*0290*/  IMAD.WIDE.U32 R4, R15, 0x4, R4 ;  /* 0x000000040f047825 */ /* 0x000fe400078e0004 */
[----:B------:R-:W4:Y:S04]  /*02a0*/  LDG.E R0, desc[UR4][R8.64+0x400] ;  /* 0x0004000408007981 */ /* 0x000f28000c1e1900 */
[----:B------:R-:W5:Y:S04]  /*02b0*/  LDG.E R11, desc[UR4][R4.64+-0x4] ;  /* 0xfffffc04040b7981 */ /* 0x000f68000c1e1900 */
[----:B------:R-:W5:Y:S01]  /*02c0*/  LDG.E R17, desc[UR4][R4.64+0x4] ;  /* 0x0000040404117981 */ /* 0x000f62000c1e1900 */
[----:B------:R-:W-:Y:S01]  /*02d0*/  UMOV UR6, 0x9999999a ;  /* 0x9999999a00067882 */ /* 0x000fe20000000000 */
[----:B------:R-:W-:Y:S01]  /*02e0*/  UMOV UR7, 0x3fe99999 ;  /* 0x3fe9999900077882 */ /* 0x000fe20000000000 */
[----:B--2---:R-:W-:-:S04]  /*02f0*/  FADD R3, R12, R3 ;  /* 0x000000030c037221 */ /* 0x004fc80000000000 */
[----:B---3--:R-:W-:Y:S02]  /*0300*/  FADD R3, R3, R6 ;  /* 0x0000000603037221 */ /* 0x008fe40000000000 */
[----:B------:R-:W0:Y:S02]  /*0310*/  LDC.64 R6, c[0x0][0x388] ;  /* 0x0000e200ff067b82 */ /* 0x000e240000000a00 */
[----:B----4-:R-:W-:-:S04]  /*0320*/  FADD R0, R3, R0 ;  /* 0x0000000003007221 */ /* 0x010fc80000000000 */
[----:B-----5:R-:W-:-:S04]  /*0330*/  FADD R0, R0, R11 ;  /* 0x0000000b00007221 */ /* 0x020fc80000000000 */
[----:B------:R-:W-:-:S04]  /*0340*/  FADD R0, R0, R17 ;  /* 0x0000001100007221 */ /* 0x000fc80000000000 */
[----:B------:R-:W1:Y:S02]  /*0350*/  F2F.F64.F32 R2, R0 ;  /* 0x0000000000027310 */ /* 0x000e640000201800 */
[----:B-1----:R-:W-:-:S10]  /*0360*/  DMUL R2, R2, UR6 ;  /* 0x0000000602027c28 */ /* 0x002fd40008000000 */
[----:B------:R-:W1:Y:S01]  /*0370*/  F2F.F32.F64 R3, R2 ;  /* 0x0000000200037310 */ /* 0x000e620000301000 */
[----:B0-----:R-:W-:-:S05]  /*0380*/  IMAD.WIDE.U32 R4, R15, 0x4, R6 ;  /* 0x000000040f047825 */ /* 0x001fca00078e0006 */
[----:B-1----:R-:W-:Y:S01]  /*0390*/  STG.E desc[UR4][R4.64], R3 ;  /* 0x0000000304007986 */ /* 0x002fe2000c101904 */
[----:B------:R-:W-:Y:S05]  /*03a0*/  EXIT ;  /* 0x000000000000794d */ /* 0x000fea0003800000 */
.L_x_1:
        /* <DEDUP_REMOVED lines=13> */
.L_x_3:


//--------------------- .nv.shared._Z7kernel2PfS_ --------------------------
	.section	.nv.shared._Z7kernel2PfS_,"aw",@nobits
	.sectionflags	@""
	.align	4
.nv.shared._Z7kernel2PfS_:
	.zero		9184


//--------------------- .nv.shared.reserved.0     --------------------------
	.section	.nv.shared.reserved.0,"aw",@nobits
	.weak		__nv_reservedSMEM_offset_0_alias
	.size		__nv_reservedSMEM_offset_0_alias, 0, 64
	.other		__nv_reservedSMEM_offset_0_alias,@"STO_CUDA_RESERVED_SHARED STV_DEFAULT"
__nv_reservedSMEM_offset_0_alias:
	.zero		0
	.zero		64


//--------------------- .nv.constant0._Z7kernel2PfS_ --------------------------
	.section	.nv.constant0._Z7kernel2PfS_,"a",@progbits
	.sectionflags	@""
	.align	4
.nv.constant0._Z7kernel2PfS_:
	.zero		912


//--------------------- .nv.constant0._Z7kernel1PfS_ --------------------------
	.section	.nv.constant0._Z7kernel1PfS_,"a",@progbits
	.sectionflags	@""
	.align	4
.nv.constant0._Z7kernel1PfS_:
	.zero		912


//--------------------- SYMBOLS --------------------------

	.type		.nv.reservedSmem.offset0,@object
	.size		.nv.reservedSmem.offset0,0x4
	.type		.nv.reservedSmem.cap,@object
	.size		.nv.reservedSmem.cap,0x4
